//
// Generated by NVIDIA NVVM Compiler
//
// Compiler Build ID: CL-36424714
// Cuda compilation tools, release 13.0, V13.0.88
// Based on NVVM 20.0.0
//

.version 9.0
.target sm_100
.address_size 64

	// .globl	maxpool_kernel

.visible .entry maxpool_kernel(
	.param .u64 .ptr .align 1 maxpool_kernel_param_0,
	.param .u64 .ptr .align 1 maxpool_kernel_param_1
)
.maxntid 1024
{
	.reg .b32 	%r<14>;
	.reg .b32 	%f<51>;
	.reg .b64 	%rd<9>;

	ld.param.u64 	%rd1, [maxpool_kernel_param_0];
	ld.param.u64 	%rd2, [maxpool_kernel_param_1];
	cvta.to.global.u64 	%rd3, %rd1;
	mov.u32 	%r1, %tid.x;
	shl.b32 	%r2, %r1, 4;
	and.b32  	%r3, %r2, 12288;
	shl.b32 	%r4, %r1, 24;
	shr.s32 	%r5, %r4, 31;
	and.b32  	%r6, %r5, 1536;
	shl.b32 	%r7, %r1, 25;
	shr.s32 	%r8, %r7, 31;
	and.b32  	%r9, %r8, 192;
	and.b32  	%r10, %r1, 63;
	or.b32  	%r11, %r3, %r10;
	or.b32  	%r12, %r11, %r6;
	or.b32  	%r13, %r12, %r9;
	mul.wide.u32 	%rd4, %r13, 4;
	add.s64 	%rd5, %rd3, %rd4;
	ld.global.nc.f32 	%f1, [%rd5];
	max.f32 	%f2, %f1, 0fFF7FFFFD;
	ld.global.nc.f32 	%f3, [%rd5+256];
	max.f32 	%f4, %f2, %f3;
	ld.global.nc.f32 	%f5, [%rd5+512];
	max.f32 	%f6, %f4, %f5;
	ld.global.nc.f32 	%f7, [%rd5+768];
	max.f32 	%f8, %f6, %f7;
	ld.global.nc.f32 	%f9, [%rd5+1024];
	max.f32 	%f10, %f8, %f9;
	ld.global.nc.f32 	%f11, [%rd5+2048];
	max.f32 	%f12, %f10, %f11;
	ld.global.nc.f32 	%f13, [%rd5+2304];
	max.f32 	%f14, %f12, %f13;
	ld.global.nc.f32 	%f15, [%rd5+2560];
	max.f32 	%f16, %f14, %f15;
	ld.global.nc.f32 	%f17, [%rd5+2816];
	max.f32 	%f18, %f16, %f17;
	ld.global.nc.f32 	%f19, [%rd5+3072];
	max.f32 	%f20, %f18, %f19;
	ld.global.nc.f32 	%f21, [%rd5+4096];
	max.f32 	%f22, %f20, %f21;
	ld.global.nc.f32 	%f23, [%rd5+4352];
	max.f32 	%f24, %f22, %f23;
	ld.global.nc.f32 	%f25, [%rd5+4608];
	max.f32 	%f26, %f24, %f25;
	ld.global.nc.f32 	%f27, [%rd5+4864];
	max.f32 	%f28, %f26, %f27;
	ld.global.nc.f32 	%f29, [%rd5+5120];
	max.f32 	%f30, %f28, %f29;
	ld.global.nc.f32 	%f31, [%rd5+6144];
	max.f32 	%f32, %f30, %f31;
	ld.global.nc.f32 	%f33, [%rd5+6400];
	max.f32 	%f34, %f32, %f33;
	ld.global.nc.f32 	%f35, [%rd5+6656];
	max.f32 	%f36, %f34, %f35;
	ld.global.nc.f32 	%f37, [%rd5+6912];
	max.f32 	%f38, %f36, %f37;
	ld.global.nc.f32 	%f39, [%rd5+7168];
	max.f32 	%f40, %f38, %f39;
	ld.global.nc.f32 	%f41, [%rd5+8192];
	max.f32 	%f42, %f40, %f41;
	ld.global.nc.f32 	%f43, [%rd5+8448];
	max.f32 	%f44, %f42, %f43;
	ld.global.nc.f32 	%f45, [%rd5+8704];
	max.f32 	%f46, %f44, %f45;
	ld.global.nc.f32 	%f47, [%rd5+8960];
	max.f32 	%f48, %f46, %f47;
	ld.global.nc.f32 	%f49, [%rd5+9216];
	max.f32 	%f50, %f48, %f49;
	cvta.to.global.u64 	%rd6, %rd2;
	mul.wide.u32 	%rd7, %r1, 4;
	add.s64 	%rd8, %rd6, %rd7;
	st.global.f32 	[%rd8], %f50;
	ret;

}


// ===== COMPILED SASS (sm_100) =====

	.target	sm_100

	.elftype	@"ET_EXEC"


//--------------------- .note.nv.tkinfo           --------------------------
	.section	.note.nv.tkinfo,"",@"SHT_NOTE"
	.sectionflags	@"SHF_NOTE_NV_TKINFO"
	.tkinfo
        /*0018*/ 	.word	0x00000002
        /*0030*/ 	.string	""
        /*0030*/ 	.string	"ptxas"
        /*0030*/ 	.string	"Cuda compilation tools, release 13.0, V13.0.88"
        /*0030*/ 	.string	"Build cuda_13.0.r13.0/compiler.36424714_0"
        /*0030*/ 	.string	"-arch sm_100 -m 64 "



//--------------------- .note.nv.cuinfo           --------------------------
	.section	.note.nv.cuinfo,"",@"SHT_NOTE"
	.sectionflags	@"SHF_NOTE_NV_CUINFO"
        /*0018*/ 	.short	0x0002
        /*001a*/ 	.short	0x0064
        /*001c*/ 	.short	0x0082
	.zero		2


//--------------------- .nv.info                  --------------------------
	.section	.nv.info,"",@"SHT_CUDA_INFO"
	.align	4


	//----- nvinfo : EIATTR_REGCOUNT
	.align		4
        /*0000*/ 	.byte	0x04, 0x2f
        /*0002*/ 	.short	(.L_1 - .L_0)
	.align		4
.L_0:
        /*0004*/ 	.word	index@(maxpool_kernel)
        /*0008*/ 	.word	0x0000001e


	//----- nvinfo : EIATTR_FRAME_SIZE
	.align		4
.L_1:
        /*000c*/ 	.byte	0x04, 0x11
        /*000e*/ 	.short	(.L_3 - .L_2)
	.align		4
.L_2:
        /*0010*/ 	.word	index@(maxpool_kernel)
        /*0014*/ 	.word	0x00000000


	//----- nvinfo : EIATTR_MIN_STACK_SIZE
	.align		4
.L_3:
        /*0018*/ 	.byte	0x04, 0x12
        /*001a*/ 	.short	(.L_5 - .L_4)
	.align		4
.L_4:
        /*001c*/ 	.word	index@(maxpool_kernel)
        /*0020*/ 	.word	0x00000000
.L_5:


//--------------------- .nv.compat                --------------------------
	.section	.nv.compat,"",@"SHT_CUDA_COMPAT_INFO"
	.align	4
        /*0000*/ 	.byte	0x02, 0x09, 0x00, 0x00, 0x02, 0x02, 0x01, 0x00, 0x02, 0x05, 0x05, 0x00, 0x03, 0x07, 0x01, 0x01
        /*0010*/ 	.byte	0x02, 0x03, 0x00, 0x00, 0x02, 0x06, 0x01, 0x00, 0x04, 0x0b, 0x08, 0x00, 0x09, 0x00, 0x00, 0x00
        /*0020*/ 	.byte	0x00, 0x00, 0x00, 0x00


//--------------------- .nv.info.maxpool_kernel   --------------------------
	.section	.nv.info.maxpool_kernel,"",@"SHT_CUDA_INFO"
	.sectionflags	@""
	.align	4


	//----- nvinfo : EIATTR_CUDA_API_VERSION
	.align		4
        /*0000*/ 	.byte	0x04, 0x37
        /*0002*/ 	.short	(.L_7 - .L_6)
.L_6:
        /*0004*/ 	.word	0x00000082


	//----- nvinfo : EIATTR_KPARAM_INFO
	.align		4
.L_7:
        /*0008*/ 	.byte	0x04, 0x17
        /*000a*/ 	.short	(.L_9 - .L_8)
.L_8:
        /*000c*/ 	.word	0x00000000
        /*0010*/ 	.short	0x0001
        /*0012*/ 	.short	0x0008
        /*0014*/ 	.byte	0x00, 0xf5, 0x21, 0x00


	//----- nvinfo : EIATTR_KPARAM_INFO
	.align		4
.L_9:
        /*0018*/ 	.byte	0x04, 0x17
        /*001a*/ 	.short	(.L_11 - .L_10)
.L_10:
        /*001c*/ 	.word	0x00000000
        /*0020*/ 	.short	0x0000
        /*0022*/ 	.short	0x0000
        /*0024*/ 	.byte	0x00, 0xf5, 0x21, 0x00


	//----- nvinfo : EIATTR_SPARSE_MMA_MASK
	.align		4
.L_11:
        /*0028*/ 	.byte	0x03, 0x50
        /*002a*/ 	.short	0x0000


	//----- nvinfo : EIATTR_MAXREG_COUNT
	.align		4
        /*002c*/ 	.byte	0x03, 0x1b
        /*002e*/ 	.short	0x0040


	//----- nvinfo : EIATTR_MERCURY_ISA_VERSION
	.align		4
        /*0030*/ 	.byte	0x03, 0x5f
        /*0032*/ 	.short	0x0101


	//----- nvinfo : EIATTR_VRC_CTA_INIT_COUNT
	.align		4
        /*0034*/ 	.byte	0x02, 0x4a
	.zero		1
	.zero		1


	//----- nvinfo : EIATTR_EXIT_INSTR_OFFSETS
	.align		4
        /*0038*/ 	.byte	0x04, 0x1c
        /*003a*/ 	.short	(.L_13 - .L_12)


	//   ....[0]....
.L_12:
        /*003c*/ 	.word	0x00000370


	//----- nvinfo : EIATTR_MAX_THREADS
	.align		4
.L_13:
        /*0040*/ 	.byte	0x04, 0x05
        /*0042*/ 	.short	(.L_15 - .L_14)
.L_14:
        /*0044*/ 	.word	0x00000400
        /*0048*/ 	.word	0x00000001
        /*004c*/ 	.word	0x00000001


	//----- nvinfo : EIATTR_CBANK_PARAM_SIZE
	.align		4
.L_15:
        /*0050*/ 	.byte	0x03, 0x19
        /*0052*/ 	.short	0x0010


	//----- nvinfo : EIATTR_PARAM_CBANK
	.align		4
        /*0054*/ 	.byte	0x04, 0x0a
        /*0056*/ 	.short	(.L_17 - .L_16)
	.align		4
.L_16:
        /*0058*/ 	.word	index@(.nv.constant0.maxpool_kernel)
        /*005c*/ 	.short	0x0380
        /*005e*/ 	.short	0x0010


	//----- nvinfo : EIATTR_SW_WAR
	.align		4
.L_17:
        /*0060*/ 	.byte	0x04, 0x36
        /*0062*/ 	.short	(.L_19 - .L_18)
.L_18:
        /*0064*/ 	.word	0x00000008
.L_19:


//--------------------- .nv.callgraph             --------------------------
	.section	.nv.callgraph,"",@"SHT_CUDA_CALLGRAPH"
	.align	4
	.sectionentsize	8
	.align		4
        /*0000*/ 	.word	0x00000000
	.align		4
        /*0004*/ 	.word	0xffffffff
	.align		4
        /*0008*/ 	.word	0x00000000
	.align		4
        /*000c*/ 	.word	0xfffffffe
	.align		4
        /*0010*/ 	.word	0x00000000
	.align		4
        /*0014*/ 	.word	0xfffffffd
	.align		4
        /*0018*/ 	.word	0x00000000
	.align		4
        /*001c*/ 	.word	0xfffffffc


//--------------------- .text.maxpool_kernel      --------------------------
	.section	.text.maxpool_kernel,"ax",@progbits
	.align	128
        .global         maxpool_kernel
        .type           maxpool_kernel,@function
        .size           maxpool_kernel,(.L_x_1 - maxpool_kernel)
        .other          maxpool_kernel,@"STO_CUDA_ENTRY STV_DEFAULT"
maxpool_kernel:
.text.maxpool_kernel:
[----:B------:R-:W-:Y:S01]  /*0000*/  LDC R1, c[0x0][0x37c] ;  /* 0x0000df00ff017b82 */ /* 0x000fe20000000800 */
[----:B------:R-:W0:Y:S07]  /*0010*/  S2R R7, SR_TID.X ;  /* 0x0000000000077919 */ /* 0x000e2e0000002100 */
[----:B------:R-:W1:Y:S01]  /*0020*/  LDC.64 R4, c[0x0][0x380] ;  /* 0x0000e000ff047b82 */ /* 0x000e620000000a00 */
[----:B------:R-:W2:Y:S01]  /*0030*/  LDCU.64 UR4, c[0x0][0x358] ;  /* 0x00006b00ff0477ac */ /* 0x000ea20008000a00 */
[----:B0-----:R-:W-:-:S02]  /*0040*/  IMAD.SHL.U32 R0, R7, 0x10, RZ ;  /* 0x0000001007007824 */ /* 0x001fc400078e00ff */
[----:B------:R-:W-:-:S03]  /*0050*/  IMAD.SHL.U32 R2, R7, 0x1000000, RZ ;  /* 0x0100000007027824 */ /* 0x000fc600078e00ff */
[----:B------:R-:W-:Y:S02]  /*0060*/  LOP3.LUT R0, R0, 0x3000, RZ, 0xc0, !PT ;  /* 0x0000300000007812 */ /* 0x000fe400078ec0ff */
[----:B------:R-:W-:Y:S02]  /*0070*/  SHF.R.S32.HI R2, RZ, 0x1f, R2 ;  /* 0x0000001fff027819 */ /* 0x000fe40000011402 */
[----:B------:R-:W-:Y:S01]  /*0080*/  LOP3.LUT R3, R0, 0x3f, R7, 0xf8, !PT ;  /* 0x0000003f00037812 */ /* 0x000fe200078ef807 */
[----:B------:R-:W-:-:S03]  /*0090*/  IMAD.SHL.U32 R0, R7, 0x2000000, RZ ;  /* 0x0200000007007824 */ /* 0x000fc600078e00ff */
[----:B------:R-:W-:Y:S02]  /*00a0*/  LOP3.LUT R3, R3, 0x600, R2, 0xf8, !PT ;  /* 0x0000060003037812 */ /* 0x000fe400078ef802 */
[----:B------:R-:W-:-:S04]  /*00b0*/  SHF.R.S32.HI R0, RZ, 0x1f, R0 ;  /* 0x0000001fff007819 */ /* 0x000fc80000011400 */
[----:B------:R-:W-:-:S05]  /*00c0*/  LOP3.LUT R3, R3, 0xc0, R0, 0xf8, !PT ;  /* 0x000000c003037812 */ /* 0x000fca00078ef800 */
[----:B-1----:R-:W-:-:S05]  /*00d0*/  IMAD.WIDE.U32 R4, R3, 0x4, R4 ;  /* 0x0000000403047825 */ /* 0x002fca00078e0004 */
[----:B--2---:R-:W2:Y:S04]  /*00e0*/  LDG.E.CONSTANT R14, desc[UR4][R4.64] ;  /* 0x00000004040e7981 */ /* 0x004ea8000c1e9900 */
[----:B------:R-:W2:Y:S04]  /*00f0*/  LDG.E.CONSTANT R19, desc[UR4][R4.64+0x100] ;  /* 0x0001000404137981 */ /* 0x000ea8000c1e9900 */
[----:B------:R-:W3:Y:S04]  /*0100*/  LDG.E.CONSTANT R27, desc[UR4][R4.64+0x200] ;  /* 0x00020004041b7981 */ /* 0x000ee8000c1e9900 */
[----:B------:R-:W3:Y:S04]  /*0110*/  LDG.E.CONSTANT R26, desc[UR4][R4.64+0x300] ;  /* 0x00030004041a7981 */ /* 0x000ee8000c1e9900 */
[----:B------:R-:W4:Y:S04]  /*0120*/  LDG.E.CONSTANT R22, desc[UR4][R4.64+0x400] ;  /* 0x0004000404167981 */ /* 0x000f28000c1e9900 */
[----:B------:R-:W4:Y:S04]  /*0130*/  LDG.E.CONSTANT R25, desc[UR4][R4.64+0x800] ;  /* 0x0008000404197981 */ /* 0x000f28000c1e9900 */
[----:B------:R-:W5:Y:S04]  /*0140*/  LDG.E.CONSTANT R23, desc[UR4][R4.64+0x900] ;  /* 0x0009000404177981 */ /* 0x000f68000c1e9900 */
        /* <DEDUP_REMOVED lines=15> */
[----:B------:R-:W5:Y:S01]  /*0240*/  LDG.E.CONSTANT R16, desc[UR4][R4.64+0x2300] ;  /* 0x0023000404107981 */ /* 0x000f62000c1e9900 */
[----:B--2---:R-:W-:-:S03]  /*0250*/  FMNMX3 R24, R14, -3.40282306073709652508e+38, R19, !PT ;  /* 0xff7ffffd0e187876 */ /* 0x004fc60007800013 */
[----:B------:R-:W2:Y:S04]  /*0260*/  LDG.E.CONSTANT R19, desc[UR4][R4.64+0x2200] ;  /* 0x0022000404137981 */ /* 0x000ea8000c1e9900 */
[----:B------:R-:W2:Y:S01]  /*0270*/  LDG.E.CONSTANT R14, desc[UR4][R4.64+0x2400] ;  /* 0x00240004040e7981 */ /* 0x000ea2000c1e9900 */
[----:B---3--:R-:W-:-:S04]  /*0280*/  FMNMX3 R24, R24, R27, R26, !PT ;  /* 0x0000001b18187276 */ /* 0x008fc8000780001a */
[----:B----4-:R-:W-:-:S04]  /*0290*/  FMNMX3 R22, R24, R22, R25, !PT ;  /* 0x0000001618167276 */ /* 0x010fc80007800019 */
[----:B-----5:R-:W-:-:S04]  /*02a0*/  FMNMX3 R20, R22, R23, R20, !PT ;  /* 0x0000001716147276 */ /* 0x020fc80007800014 */
[----:B------:R-:W-:-:S04]  /*02b0*/  FMNMX3 R18, R20, R21, R18, !PT ;  /* 0x0000001514127276 */ /* 0x000fc80007800012 */
[----:B------:R-:W-:Y:S02]  /*02c0*/  FMNMX3 R18, R18, R3, R2, !PT ;  /* 0x0000000312127276 */ /* 0x000fe40007800002 */
[----:B------:R-:W0:Y:S02]  /*02d0*/  LDC.64 R2, c[0x0][0x388] ;  /* 0x0000e200ff027b82 */ /* 0x000e240000000a00 */
[----:B------:R-:W-:-:S04]  /*02e0*/  FMNMX3 R0, R18, R0, R9, !PT ;  /* 0x0000000012007276 */ /* 0x000fc80007800009 */
[----:B------:R-:W-:-:S04]  /*02f0*/  FMNMX3 R0, R0, R6, R11, !PT ;  /* 0x0000000600007276 */ /* 0x000fc8000780000b */
[----:B------:R-:W-:-:S04]  /*0300*/  FMNMX3 R0, R0, R8, R13, !PT ;  /* 0x0000000800007276 */ /* 0x000fc8000780000d */
[----:B------:R-:W-:-:S04]  /*0310*/  FMNMX3 R0, R0, R10, R15, !PT ;  /* 0x0000000a00007276 */ /* 0x000fc8000780000f */
[----:B------:R-:W-:Y:S01]  /*0320*/  FMNMX3 R0, R0, R12, R17, !PT ;  /* 0x0000000c00007276 */ /* 0x000fe20007800011 */
[----:B0-----:R-:W-:-:S03]  /*0330*/  IMAD.WIDE.U32 R2, R7, 0x4, R2 ;  /* 0x0000000407027825 */ /* 0x001fc600078e0002 */
[----:B--2---:R-:W-:-:S04]  /*0340*/  FMNMX3 R19, R0, R19, R16, !PT ;  /* 0x0000001300137276 */ /* 0x004fc80007800010 */
[----:B------:R-:W-:-:S05]  /*0350*/  FMNMX R19, R19, R14, !PT ;  /* 0x0000000e13137209 */ /* 0x000fca0007800000 */
[----:B------:R-:W-:Y:S01]  /*0360*/  STG.E desc[UR4][R2.64], R19 ;  /* 0x0000001302007986 */ /* 0x000fe2000c101904 */
[----:B------:R-:W-:Y:S05]  /*0370*/  EXIT ;  /* 0x000000000000794d */ /* 0x000fea0003800000 */
.L_x_0:
[----:B------:R-:W-:-:S00]  /*0380*/  BRA `(.L_x_0) ;  /* 0xfffffffc00fc7947 */ /* 0x000fc0000383ffff */
[----:B------:R-:W-:-:S00]  /*0390*/  NOP ;  /* 0x0000000000007918 */ /* 0x000fc00000000000 */
        /* <DEDUP_REMOVED lines=14> */
.L_x_1:


//--------------------- .nv.shared.reserved.0     --------------------------
	.section	.nv.shared.reserved.0,"aw",@nobits
	.weak		__nv_reservedSMEM_offset_0_alias
	.size		__nv_reservedSMEM_offset_0_alias, 0, 64
	.other		__nv_reservedSMEM_offset_0_alias,@"STO_CUDA_RESERVED_SHARED STV_DEFAULT"
__nv_reservedSMEM_offset_0_alias:
	.zero		0
	.zero		64


//--------------------- .nv.constant0.maxpool_kernel --------------------------
	.section	.nv.constant0.maxpool_kernel,"a",@progbits
	.sectionflags	@""
	.align	4
.nv.constant0.maxpool_kernel:
	.zero		912


//--------------------- SYMBOLS --------------------------

	.type		.nv.reservedSmem.offset0,@object
	.size		.nv.reservedSmem.offset0,0x4
